//
// Generated by NVIDIA NVVM Compiler
//
// Compiler Build ID: CL-36424714
// Cuda compilation tools, release 13.0, V13.0.88
// Based on NVVM 20.0.0
//

.version 9.0
.target sm_100
.address_size 64

	// .globl	_Z9matrixMulPfS_S_iiiff

.visible .entry _Z9matrixMulPfS_S_iiiff(
	.param .u64 .ptr .align 1 _Z9matrixMulPfS_S_iiiff_param_0,
	.param .u64 .ptr .align 1 _Z9matrixMulPfS_S_iiiff_param_1,
	.param .u64 .ptr .align 1 _Z9matrixMulPfS_S_iiiff_param_2,
	.param .u32 _Z9matrixMulPfS_S_iiiff_param_3,
	.param .u32 _Z9matrixMulPfS_S_iiiff_param_4,
	.param .u32 _Z9matrixMulPfS_S_iiiff_param_5,
	.param .f32 _Z9matrixMulPfS_S_iiiff_param_6,
	.param .f32 _Z9matrixMulPfS_S_iiiff_param_7
)
{
	.reg .pred 	%p<13>;
	.reg .b32 	%r<41>;
	.reg .b32 	%f<73>;
	.reg .b64 	%rd<53>;

	ld.param.u64 	%rd7, [_Z9matrixMulPfS_S_iiiff_param_0];
	ld.param.u64 	%rd8, [_Z9matrixMulPfS_S_iiiff_param_1];
	ld.param.u64 	%rd6, [_Z9matrixMulPfS_S_iiiff_param_2];
	ld.param.u32 	%r20, [_Z9matrixMulPfS_S_iiiff_param_3];
	ld.param.u32 	%r18, [_Z9matrixMulPfS_S_iiiff_param_4];
	ld.param.u32 	%r19, [_Z9matrixMulPfS_S_iiiff_param_5];
	ld.param.f32 	%f13, [_Z9matrixMulPfS_S_iiiff_param_6];
	ld.param.f32 	%f14, [_Z9matrixMulPfS_S_iiiff_param_7];
	cvta.to.global.u64 	%rd1, %rd8;
	cvta.to.global.u64 	%rd2, %rd7;
	mov.u32 	%r21, %ctaid.y;
	mov.u32 	%r22, %ntid.y;
	mov.u32 	%r23, %tid.y;
	mad.lo.s32 	%r1, %r21, %r22, %r23;
	mov.u32 	%r24, %ctaid.x;
	mov.u32 	%r25, %ntid.x;
	mov.u32 	%r26, %tid.x;
	mad.lo.s32 	%r2, %r24, %r25, %r26;
	setp.ge.s32 	%p1, %r1, %r20;
	setp.ge.s32 	%p2, %r2, %r19;
	or.pred  	%p3, %p1, %p2;
	@%p3 bra 	$L__BB0_14;
	setp.lt.s32 	%p4, %r18, 1;
	mov.f32 	%f72, 0f00000000;
	@%p4 bra 	$L__BB0_13;
	mul.lo.s32 	%r3, %r18, %r1;
	and.b32  	%r4, %r18, 7;
	setp.lt.u32 	%p5, %r18, 8;
	mov.f32 	%f72, 0f00000000;
	mov.b32 	%r39, 0;
	@%p5 bra 	$L__BB0_5;
	and.b32  	%r39, %r18, 2147483640;
	neg.s32 	%r37, %r39;
	shl.b32 	%r7, %r19, 3;
	mul.wide.u32 	%rd9, %r3, 4;
	add.s64 	%rd10, %rd9, %rd2;
	add.s64 	%rd52, %rd10, 16;
	mov.f32 	%f72, 0f00000000;
	mul.wide.s32 	%rd13, %r19, 4;
	mov.u32 	%r36, %r2;
$L__BB0_4:
	.pragma "nounroll";
	ld.global.f32 	%f19, [%rd52+-16];
	mul.wide.s32 	%rd11, %r36, 4;
	add.s64 	%rd12, %rd1, %rd11;
	ld.global.f32 	%f20, [%rd12];
	fma.rn.f32 	%f21, %f19, %f20, %f72;
	ld.global.f32 	%f22, [%rd52+-12];
	add.s64 	%rd14, %rd12, %rd13;
	ld.global.f32 	%f23, [%rd14];
	fma.rn.f32 	%f24, %f22, %f23, %f21;
	ld.global.f32 	%f25, [%rd52+-8];
	add.s64 	%rd15, %rd14, %rd13;
	ld.global.f32 	%f26, [%rd15];
	fma.rn.f32 	%f27, %f25, %f26, %f24;
	ld.global.f32 	%f28, [%rd52+-4];
	add.s64 	%rd16, %rd15, %rd13;
	ld.global.f32 	%f29, [%rd16];
	fma.rn.f32 	%f30, %f28, %f29, %f27;
	ld.global.f32 	%f31, [%rd52];
	add.s64 	%rd17, %rd16, %rd13;
	ld.global.f32 	%f32, [%rd17];
	fma.rn.f32 	%f33, %f31, %f32, %f30;
	ld.global.f32 	%f34, [%rd52+4];
	add.s64 	%rd18, %rd17, %rd13;
	ld.global.f32 	%f35, [%rd18];
	fma.rn.f32 	%f36, %f34, %f35, %f33;
	ld.global.f32 	%f37, [%rd52+8];
	add.s64 	%rd19, %rd18, %rd13;
	ld.global.f32 	%f38, [%rd19];
	fma.rn.f32 	%f39, %f37, %f38, %f36;
	ld.global.f32 	%f40, [%rd52+12];
	add.s64 	%rd20, %rd19, %rd13;
	ld.global.f32 	%f41, [%rd20];
	fma.rn.f32 	%f72, %f40, %f41, %f39;
	add.s32 	%r37, %r37, 8;
	add.s32 	%r36, %r36, %r7;
	add.s64 	%rd52, %rd52, 32;
	setp.ne.s32 	%p6, %r37, 0;
	@%p6 bra 	$L__BB0_4;
$L__BB0_5:
	setp.eq.s32 	%p7, %r4, 0;
	@%p7 bra 	$L__BB0_13;
	and.b32  	%r13, %r18, 3;
	setp.lt.u32 	%p8, %r4, 4;
	@%p8 bra 	$L__BB0_8;
	add.s32 	%r28, %r39, %r3;
	mul.wide.u32 	%rd21, %r28, 4;
	add.s64 	%rd22, %rd2, %rd21;
	ld.global.f32 	%f43, [%rd22];
	mad.lo.s32 	%r29, %r39, %r19, %r2;
	mul.wide.s32 	%rd23, %r29, 4;
	add.s64 	%rd24, %rd1, %rd23;
	ld.global.f32 	%f44, [%rd24];
	fma.rn.f32 	%f45, %f43, %f44, %f72;
	cvt.u64.u32 	%rd25, %r3;
	cvt.u64.u32 	%rd26, %r39;
	add.s64 	%rd27, %rd26, %rd25;
	shl.b64 	%rd28, %rd27, 2;
	add.s64 	%rd29, %rd2, %rd28;
	ld.global.f32 	%f46, [%rd29+4];
	mul.wide.s32 	%rd30, %r19, 4;
	add.s64 	%rd31, %rd24, %rd30;
	ld.global.f32 	%f47, [%rd31];
	fma.rn.f32 	%f48, %f46, %f47, %f45;
	ld.global.f32 	%f49, [%rd29+8];
	add.s64 	%rd32, %rd31, %rd30;
	ld.global.f32 	%f50, [%rd32];
	fma.rn.f32 	%f51, %f49, %f50, %f48;
	ld.global.f32 	%f52, [%rd29+12];
	add.s64 	%rd33, %rd32, %rd30;
	ld.global.f32 	%f53, [%rd33];
	fma.rn.f32 	%f72, %f52, %f53, %f51;
	add.s32 	%r39, %r39, 4;
$L__BB0_8:
	setp.eq.s32 	%p9, %r13, 0;
	@%p9 bra 	$L__BB0_13;
	setp.eq.s32 	%p10, %r13, 1;
	@%p10 bra 	$L__BB0_11;
	add.s32 	%r30, %r39, %r3;
	mul.wide.u32 	%rd34, %r30, 4;
	add.s64 	%rd35, %rd2, %rd34;
	ld.global.f32 	%f55, [%rd35];
	mad.lo.s32 	%r31, %r39, %r19, %r2;
	mul.wide.s32 	%rd36, %r31, 4;
	add.s64 	%rd37, %rd1, %rd36;
	ld.global.f32 	%f56, [%rd37];
	fma.rn.f32 	%f57, %f55, %f56, %f72;
	cvt.u64.u32 	%rd38, %r3;
	cvt.u64.u32 	%rd39, %r39;
	add.s64 	%rd40, %rd39, %rd38;
	shl.b64 	%rd41, %rd40, 2;
	add.s64 	%rd42, %rd2, %rd41;
	ld.global.f32 	%f58, [%rd42+4];
	mul.wide.s32 	%rd43, %r19, 4;
	add.s64 	%rd44, %rd37, %rd43;
	ld.global.f32 	%f59, [%rd44];
	fma.rn.f32 	%f72, %f58, %f59, %f57;
	add.s32 	%r39, %r39, 2;
$L__BB0_11:
	and.b32  	%r32, %r18, 1;
	setp.eq.b32 	%p11, %r32, 1;
	not.pred 	%p12, %p11;
	@%p12 bra 	$L__BB0_13;
	add.s32 	%r33, %r39, %r3;
	mul.wide.u32 	%rd45, %r33, 4;
	add.s64 	%rd46, %rd2, %rd45;
	ld.global.f32 	%f60, [%rd46];
	mad.lo.s32 	%r34, %r39, %r19, %r2;
	mul.wide.s32 	%rd47, %r34, 4;
	add.s64 	%rd48, %rd1, %rd47;
	ld.global.f32 	%f61, [%rd48];
	fma.rn.f32 	%f72, %f60, %f61, %f72;
$L__BB0_13:
	mad.lo.s32 	%r35, %r19, %r1, %r2;
	cvta.to.global.u64 	%rd49, %rd6;
	mul.wide.s32 	%rd50, %r35, 4;
	add.s64 	%rd51, %rd49, %rd50;
	ld.global.f32 	%f62, [%rd51];
	mul.f32 	%f63, %f14, %f62;
	fma.rn.f32 	%f64, %f13, %f72, %f63;
	st.global.f32 	[%rd51], %f64;
$L__BB0_14:
	ret;

}


// ===== COMPILED SASS (sm_100) =====

	.target	sm_100

	.elftype	@"ET_EXEC"


//--------------------- .note.nv.tkinfo           --------------------------
	.section	.note.nv.tkinfo,"",@"SHT_NOTE"
	.sectionflags	@"SHF_NOTE_NV_TKINFO"
	.tkinfo
        /*0018*/ 	.word	0x00000002
        /*0030*/ 	.string	""
        /*0030*/ 	.string	"ptxas"
        /*0030*/ 	.string	"Cuda compilation tools, release 13.0, V13.0.88"
        /*0030*/ 	.string	"Build cuda_13.0.r13.0/compiler.36424714_0"
        /*0030*/ 	.string	"-arch sm_100 -m 64 "



//--------------------- .note.nv.cuinfo           --------------------------
	.section	.note.nv.cuinfo,"",@"SHT_NOTE"
	.sectionflags	@"SHF_NOTE_NV_CUINFO"
        /*0018*/ 	.short	0x0002
        /*001a*/ 	.short	0x0064
        /*001c*/ 	.short	0x0082
	.zero		2


//--------------------- .nv.info                  --------------------------
	.section	.nv.info,"",@"SHT_CUDA_INFO"
	.align	4


	//----- nvinfo : EIATTR_REGCOUNT
	.align		4
        /*0000*/ 	.byte	0x04, 0x2f
        /*0002*/ 	.short	(.L_1 - .L_0)
	.align		4
.L_0:
        /*0004*/ 	.word	index@(_Z9matrixMulPfS_S_iiiff)
        /*0008*/ 	.word	0x00000020


	//----- nvinfo : EIATTR_FRAME_SIZE
	.align		4
.L_1:
        /*000c*/ 	.byte	0x04, 0x11
        /*000e*/ 	.short	(.L_3 - .L_2)
	.align		4
.L_2:
        /*0010*/ 	.word	index@(_Z9matrixMulPfS_S_iiiff)
        /*0014*/ 	.word	0x00000000


	//----- nvinfo : EIATTR_MIN_STACK_SIZE
	.align		4
.L_3:
        /*0018*/ 	.byte	0x04, 0x12
        /*001a*/ 	.short	(.L_5 - .L_4)
	.align		4
.L_4:
        /*001c*/ 	.word	index@(_Z9matrixMulPfS_S_iiiff)
        /*0020*/ 	.word	0x00000000
.L_5:


//--------------------- .nv.compat                --------------------------
	.section	.nv.compat,"",@"SHT_CUDA_COMPAT_INFO"
	.align	4
        /*0000*/ 	.byte	0x02, 0x09, 0x00, 0x00, 0x02, 0x02, 0x01, 0x00, 0x02, 0x05, 0x05, 0x00, 0x03, 0x07, 0x01, 0x01
        /*0010*/ 	.byte	0x02, 0x03, 0x00, 0x00, 0x02, 0x06, 0x01, 0x00, 0x04, 0x0b, 0x08, 0x00, 0x09, 0x00, 0x00, 0x00
        /*0020*/ 	.byte	0x00, 0x00, 0x00, 0x00


//--------------------- .nv.info._Z9matrixMulPfS_S_iiiff --------------------------
	.section	.nv.info._Z9matrixMulPfS_S_iiiff,"",@"SHT_CUDA_INFO"
	.sectionflags	@""
	.align	4


	//----- nvinfo : EIATTR_CUDA_API_VERSION
	.align		4
        /*0000*/ 	.byte	0x04, 0x37
        /*0002*/ 	.short	(.L_7 - .L_6)
.L_6:
        /*0004*/ 	.word	0x00000082


	//----- nvinfo : EIATTR_KPARAM_INFO
	.align		4
.L_7:
        /*0008*/ 	.byte	0x04, 0x17
        /*000a*/ 	.short	(.L_9 - .L_8)
.L_8:
        /*000c*/ 	.word	0x00000000
        /*0010*/ 	.short	0x0007
        /*0012*/ 	.short	0x0028
        /*0014*/ 	.byte	0x00, 0xf0, 0x11, 0x00


	//----- nvinfo : EIATTR_KPARAM_INFO
	.align		4
.L_9:
        /*0018*/ 	.byte	0x04, 0x17
        /*001a*/ 	.short	(.L_11 - .L_10)
.L_10:
        /*001c*/ 	.word	0x00000000
        /*0020*/ 	.short	0x0006
        /*0022*/ 	.short	0x0024
        /*0024*/ 	.byte	0x00, 0xf0, 0x11, 0x00


	//----- nvinfo : EIATTR_KPARAM_INFO
	.align		4
.L_11:
        /*0028*/ 	.byte	0x04, 0x17
        /*002a*/ 	.short	(.L_13 - .L_12)
.L_12:
        /*002c*/ 	.word	0x00000000
        /*0030*/ 	.short	0x0005
        /*0032*/ 	.short	0x0020
        /*0034*/ 	.byte	0x00, 0xf0, 0x11, 0x00


	//----- nvinfo : EIATTR_KPARAM_INFO
	.align		4
.L_13:
        /*0038*/ 	.byte	0x04, 0x17
        /*003a*/ 	.short	(.L_15 - .L_14)
.L_14:
        /*003c*/ 	.word	0x00000000
        /*0040*/ 	.short	0x0004
        /*0042*/ 	.short	0x001c
        /*0044*/ 	.byte	0x00, 0xf0, 0x11, 0x00


	//----- nvinfo : EIATTR_KPARAM_INFO
	.align		4
.L_15:
        /*0048*/ 	.byte	0x04, 0x17
        /*004a*/ 	.short	(.L_17 - .L_16)
.L_16:
        /*004c*/ 	.word	0x00000000
        /*0050*/ 	.short	0x0003
        /*0052*/ 	.short	0x0018
        /*0054*/ 	.byte	0x00, 0xf0, 0x11, 0x00


	//----- nvinfo : EIATTR_KPARAM_INFO
	.align		4
.L_17:
        /*0058*/ 	.byte	0x04, 0x17
        /*005a*/ 	.short	(.L_19 - .L_18)
.L_18:
        /*005c*/ 	.word	0x00000000
        /*0060*/ 	.short	0x0002
        /*0062*/ 	.short	0x0010
        /*0064*/ 	.byte	0x00, 0xf5, 0x21, 0x00


	//----- nvinfo : EIATTR_KPARAM_INFO
	.align		4
.L_19:
        /*0068*/ 	.byte	0x04, 0x17
        /*006a*/ 	.short	(.L_21 - .L_20)
.L_20:
        /*006c*/ 	.word	0x00000000
        /*0070*/ 	.short	0x0001
        /*0072*/ 	.short	0x0008
        /*0074*/ 	.byte	0x00, 0xf5, 0x21, 0x00


	//----- nvinfo : EIATTR_KPARAM_INFO
	.align		4
.L_21:
        /*0078*/ 	.byte	0x04, 0x17
        /*007a*/ 	.short	(.L_23 - .L_22)
.L_22:
        /*007c*/ 	.word	0x00000000
        /*0080*/ 	.short	0x0000
        /*0082*/ 	.short	0x0000
        /*0084*/ 	.byte	0x00, 0xf5, 0x21, 0x00


	//----- nvinfo : EIATTR_SPARSE_MMA_MASK
	.align		4
.L_23:
        /*0088*/ 	.byte	0x03, 0x50
        /*008a*/ 	.short	0x0000


	//----- nvinfo : EIATTR_MAXREG_COUNT
	.align		4
        /*008c*/ 	.byte	0x03, 0x1b
        /*008e*/ 	.short	0x00ff


	//----- nvinfo : EIATTR_MERCURY_ISA_VERSION
	.align		4
        /*0090*/ 	.byte	0x03, 0x5f
        /*0092*/ 	.short	0x0101


	//----- nvinfo : EIATTR_VRC_CTA_INIT_COUNT
	.align		4
        /*0094*/ 	.byte	0x02, 0x4a
	.zero		1
	.zero		1


	//----- nvinfo : EIATTR_EXIT_INSTR_OFFSETS
	.align		4
        /*0098*/ 	.byte	0x04, 0x1c
        /*009a*/ 	.short	(.L_25 - .L_24)


	//   ....[0]....
.L_24:
        /*009c*/ 	.word	0x000000d0


	//   ....[1]....
        /*00a0*/ 	.word	0x00000940


	//----- nvinfo : EIATTR_CBANK_PARAM_SIZE
	.align		4
.L_25:
        /*00a4*/ 	.byte	0x03, 0x19
        /*00a6*/ 	.short	0x002c


	//----- nvinfo : EIATTR_PARAM_CBANK
	.align		4
        /*00a8*/ 	.byte	0x04, 0x0a
        /*00aa*/ 	.short	(.L_27 - .L_26)
	.align		4
.L_26:
        /*00ac*/ 	.word	index@(.nv.constant0._Z9matrixMulPfS_S_iiiff)
        /*00b0*/ 	.short	0x0380
        /*00b2*/ 	.short	0x002c


	//----- nvinfo : EIATTR_SW_WAR
	.align		4
.L_27:
        /*00b4*/ 	.byte	0x04, 0x36
        /*00b6*/ 	.short	(.L_29 - .L_28)
.L_28:
        /*00b8*/ 	.word	0x00000008
.L_29:


//--------------------- .nv.callgraph             --------------------------
	.section	.nv.callgraph,"",@"SHT_CUDA_CALLGRAPH"
	.align	4
	.sectionentsize	8
	.align		4
        /*0000*/ 	.word	0x00000000
	.align		4
        /*0004*/ 	.word	0xffffffff
	.align		4
        /*0008*/ 	.word	0x00000000
	.align		4
        /*000c*/ 	.word	0xfffffffe
	.align		4
        /*0010*/ 	.word	0x00000000
	.align		4
        /*0014*/ 	.word	0xfffffffd
	.align		4
        /*0018*/ 	.word	0x00000000
	.align		4
        /*001c*/ 	.word	0xfffffffc


//--------------------- .text._Z9matrixMulPfS_S_iiiff --------------------------
	.section	.text._Z9matrixMulPfS_S_iiiff,"ax",@progbits
	.align	128
        .global         _Z9matrixMulPfS_S_iiiff
        .type           _Z9matrixMulPfS_S_iiiff,@function
        .size           _Z9matrixMulPfS_S_iiiff,(.L_x_5 - _Z9matrixMulPfS_S_iiiff)
        .other          _Z9matrixMulPfS_S_iiiff,@"STO_CUDA_ENTRY STV_DEFAULT"
_Z9matrixMulPfS_S_iiiff:
.text._Z9matrixMulPfS_S_iiiff:
[----:B------:R-:W-:Y:S01]  /*0000*/  LDC R1, c[0x0][0x37c] ;  /* 0x0000df00ff017b82 */ /* 0x000fe20000000800 */
[----:B------:R-:W0:Y:S07]  /*0010*/  S2R R5, SR_TID.X ;  /* 0x0000000000057919 */ /* 0x000e2e0000002100 */
[----:B------:R-:W1:Y:S01]  /*0020*/  LDC R16, c[0x0][0x364] ;  /* 0x0000d900ff107b82 */ /* 0x000e620000000800 */
[----:B------:R-:W2:Y:S01]  /*0030*/  LDCU UR6, c[0x0][0x398] ;  /* 0x00007300ff0677ac */ /* 0x000ea20008000800 */
[----:B------:R-:W1:Y:S06]  /*0040*/  S2R R3, SR_TID.Y ;  /* 0x0000000000037919 */ /* 0x000e6c0000002200 */
[----:B------:R-:W0:Y:S08]  /*0050*/  S2UR UR5, SR_CTAID.X ;  /* 0x00000000000579c3 */ /* 0x000e300000002500 */
[----:B------:R-:W0:Y:S08]  /*0060*/  LDC R0, c[0x0][0x360] ;  /* 0x0000d800ff007b82 */ /* 0x000e300000000800 */
[----:B------:R-:W1:Y:S08]  /*0070*/  S2UR UR4, SR_CTAID.Y ;  /* 0x00000000000479c3 */ /* 0x000e700000002600 */
[----:B------:R-:W3:Y:S01]  /*0080*/  LDC R17, c[0x0][0x3a0] ;  /* 0x0000e800ff117b82 */ /* 0x000ee20000000800 */
[----:B0-----:R-:W-:-:S02]  /*0090*/  IMAD R0, R0, UR5, R5 ;  /* 0x0000000500007c24 */ /* 0x001fc4000f8e0205 */
[----:B-1----:R-:W-:-:S03]  /*00a0*/  IMAD R16, R16, UR4, R3 ;  /* 0x0000000410107c24 */ /* 0x002fc6000f8e0203 */
[----:B---3--:R-:W-:-:S04]  /*00b0*/  ISETP.GE.AND P0, PT, R0, R17, PT ;  /* 0x000000110000720c */ /* 0x008fc80003f06270 */
[----:B--2---:R-:W-:-:S13]  /*00c0*/  ISETP.GE.OR P0, PT, R16, UR6, P0 ;  /* 0x0000000610007c0c */ /* 0x004fda0008706670 */
[----:B------:R-:W-:Y:S05]  /*00d0*/  @P0 EXIT ;  /* 0x000000000000094d */ /* 0x000fea0003800000 */
[----:B------:R-:W0:Y:S01]  /*00e0*/  LDC R19, c[0x0][0x39c] ;  /* 0x0000e700ff137b82 */ /* 0x000e220000000800 */
[----:B------:R-:W1:Y:S01]  /*00f0*/  LDCU.64 UR4, c[0x0][0x358] ;  /* 0x00006b00ff0477ac */ /* 0x000e620008000a00 */
[----:B------:R-:W-:Y:S01]  /*0100*/  HFMA2 R24, -RZ, RZ, 0, 0 ;  /* 0x00000000ff187431 */ /* 0x000fe200000001ff */
[----:B0-----:R-:W-:-:S13]  /*0110*/  ISETP.GE.AND P0, PT, R19, 0x1, PT ;  /* 0x000000011300780c */ /* 0x001fda0003f06270 */
[----:B-1----:R-:W-:Y:S05]  /*0120*/  @!P0 BRA `(.L_x_0) ;  /* 0x0000000400e08947 */ /* 0x002fea0003800000 */
[C---:B------:R-:W-:Y:S01]  /*0130*/  ISETP.GE.U32.AND P1, PT, R19.reuse, 0x8, PT ;  /* 0x000000081300780c */ /* 0x040fe20003f26070 */
[----:B------:R-:W-:Y:S01]  /*0140*/  IMAD R20, R16, R19, RZ ;  /* 0x0000001310147224 */ /* 0x000fe200078e02ff */
[----:B------:R-:W-:Y:S02]  /*0150*/  LOP3.LUT R27, R19, 0x7, RZ, 0xc0, !PT ;  /* 0x00000007131b7812 */ /* 0x000fe400078ec0ff */
[----:B------:R-:W-:Y:S02]  /*0160*/  MOV R24, RZ ;  /* 0x000000ff00187202 */ /* 0x000fe40000000f00 */
[----:B------:R-:W-:Y:S02]  /*0170*/  ISETP.NE.AND P0, PT, R27, RZ, PT ;  /* 0x000000ff1b00720c */ /* 0x000fe40003f05270 */
[----:B------:R-:W-:-:S05]  /*0180*/  MOV R21, RZ ;  /* 0x000000ff00157202 */ /* 0x000fca0000000f00 */
[----:B------:R-:W-:Y:S06]  /*0190*/  @!P1 BRA `(.L_x_1) ;  /* 0x0000000000c49947 */ /* 0x000fec0003800000 */
[----:B------:R-:W0:Y:S01]  /*01a0*/  LDC.64 R2, c[0x0][0x380] ;  /* 0x0000e000ff027b82 */ /* 0x000e220000000a00 */
[----:B------:R-:W-:Y:S02]  /*01b0*/  LOP3.LUT R21, R19, 0x7ffffff8, RZ, 0xc0, !PT ;  /* 0x7ffffff813157812 */ /* 0x000fe400078ec0ff */
[----:B------:R-:W-:Y:S02]  /*01c0*/  MOV R24, RZ ;  /* 0x000000ff00187202 */ /* 0x000fe40000000f00 */
[----:B------:R-:W-:Y:S02]  /*01d0*/  MOV R18, R0 ;  /* 0x0000000000127202 */ /* 0x000fe40000000f00 */
[----:B------:R-:W-:Y:S01]  /*01e0*/  IADD3 R22, PT, PT, -R21, RZ, RZ ;  /* 0x000000ff15167210 */ /* 0x000fe20007ffe1ff */
[----:B0-----:R-:W-:-:S03]  /*01f0*/  IMAD.WIDE.U32 R2, R20, 0x4, R2 ;  /* 0x0000000414027825 */ /* 0x001fc600078e0002 */
[----:B------:R-:W-:-:S04]  /*0200*/  IADD3 R4, P1, PT, R2, 0x10, RZ ;  /* 0x0000001002047810 */ /* 0x000fc80007f3e0ff */
[----:B------:R-:W-:-:S09]  /*0210*/  IADD3.X R5, PT, PT, RZ, R3, RZ, P1, !PT ;  /* 0x00000003ff057210 */ /* 0x000fd20000ffe4ff */
.L_x_2:
[----:B------:R-:W0:Y:S01]  /*0220*/  LDC.64 R14, c[0x0][0x388] ;  /* 0x0000e200ff0e7b82 */ /* 0x000e220000000a00 */
[----:B------:R-:W-:Y:S02]  /*0230*/  MOV R2, R4 ;  /* 0x0000000400027202 */ /* 0x000fe40000000f00 */
[----:B------:R-:W-:-:S05]  /*0240*/  MOV R3, R5 ;  /* 0x0000000500037202 */ /* 0x000fca0000000f00 */
[----:B------:R-:W2:Y:S04]  /*0250*/  LDG.E R25, desc[UR4][R2.64+-0x10] ;  /* 0xfffff00402197981 */ /* 0x000ea8000c1e1900 */
[----:B------:R-:W3:Y:S04]  /*0260*/  LDG.E R23, desc[UR4][R2.64+-0xc] ;  /* 0xfffff40402177981 */ /* 0x000ee8000c1e1900 */
[----:B------:R-:W4:Y:S04]  /*0270*/  LDG.E R29, desc[UR4][R2.64+-0x8] ;  /* 0xfffff804021d7981 */ /* 0x000f28000c1e1900 */
[----:B------:R-:W5:Y:S01]  /*0280*/  LDG.E R28, desc[UR4][R2.64+-0x4] ;  /* 0xfffffc04021c7981 */ /* 0x000f62000c1e1900 */
[----:B0-----:R-:W-:-:S05]  /*0290*/  IMAD.WIDE R14, R18, 0x4, R14 ;  /* 0x00000004120e7825 */ /* 0x001fca00078e020e */
[----:B------:R0:W2:Y:S01]  /*02a0*/  LDG.E R26, desc[UR4][R14.64] ;  /* 0x000000040e1a7981 */ /* 0x0000a2000c1e1900 */
[----:B------:R-:W-:-:S04]  /*02b0*/  IMAD.WIDE R12, R17, 0x4, R14 ;  /* 0x00000004110c7825 */ /* 0x000fc800078e020e */
[C---:B------:R-:W-:Y:S02]  /*02c0*/  IMAD.WIDE R4, R17.reuse, 0x4, R12 ;  /* 0x0000000411047825 */ /* 0x040fe400078e020c */
[----:B------:R-:W3:Y:S02]  /*02d0*/  LDG.E R12, desc[UR4][R12.64] ;  /* 0x000000040c0c7981 */ /* 0x000ee4000c1e1900 */
[C---:B------:R-:W-:Y:S02]  /*02e0*/  IMAD.WIDE R8, R17.reuse, 0x4, R4 ;  /* 0x0000000411087825 */ /* 0x040fe400078e0204 */
[----:B------:R-:W4:Y:S02]  /*02f0*/  LDG.E R4, desc[UR4][R4.64] ;  /* 0x0000000404047981 */ /* 0x000f24000c1e1900 */
[C---:B------:R-:W-:Y:S02]  /*0300*/  IMAD.WIDE R6, R17.reuse, 0x4, R8 ;  /* 0x0000000411067825 */ /* 0x040fe400078e0208 */
[----:B------:R-:W5:Y:S02]  /*0310*/  LDG.E R8, desc[UR4][R8.64] ;  /* 0x0000000408087981 */ /* 0x000f64000c1e1900 */
[----:B------:R-:W-:-:S02]  /*0320*/  IMAD.WIDE R10, R17, 0x4, R6 ;  /* 0x00000004110a7825 */ /* 0x000fc400078e0206 */
[----:B------:R-:W5:Y:S04]  /*0330*/  LDG.E R5, desc[UR4][R2.64] ;  /* 0x0000000402057981 */ /* 0x000f68000c1e1900 */
[----:B------:R-:W5:Y:S01]  /*0340*/  LDG.E R6, desc[UR4][R6.64] ;  /* 0x0000000406067981 */ /* 0x000f62000c1e1900 */
[----:B0-----:R-:W-:-:S03]  /*0350*/  IMAD.WIDE R14, R17, 0x4, R10 ;  /* 0x00000004110e7825 */ /* 0x001fc600078e020a */
[----:B------:R-:W5:Y:S04]  /*0360*/  LDG.E R10, desc[UR4][R10.64] ;  /* 0x000000040a0a7981 */ /* 0x000f68000c1e1900 */
[----:B------:R-:W5:Y:S04]  /*0370*/  LDG.E R13, desc[UR4][R14.64] ;  /* 0x000000040e0d7981 */ /* 0x000f68000c1e1900 */
[----:B------:R-:W5:Y:S04]  /*0380*/  LDG.E R7, desc[UR4][R2.64+0x4] ;  /* 0x0000040402077981 */ /* 0x000f68000c1e1900 */
[----:B------:R-:W5:Y:S01]  /*0390*/  LDG.E R9, desc[UR4][R2.64+0xc] ;  /* 0x00000c0402097981 */ /* 0x000f62000c1e1900 */
[----:B--2---:R-:W-:Y:S01]  /*03a0*/  FFMA R26, R25, R26, R24 ;  /* 0x0000001a191a7223 */ /* 0x004fe20000000018 */
[----:B------:R-:W-:-:S02]  /*03b0*/  IMAD.WIDE R24, R17, 0x4, R14 ;  /* 0x0000000411187825 */ /* 0x000fc400078e020e */
[----:B------:R-:W2:Y:S04]  /*03c0*/  LDG.E R14, desc[UR4][R2.64+0x8] ;  /* 0x00000804020e7981 */ /* 0x000ea8000c1e1900 */
[----:B------:R-:W2:Y:S01]  /*03d0*/  LDG.E R24, desc[UR4][R24.64] ;  /* 0x0000000418187981 */ /* 0x000ea2000c1e1900 */
[----:B---3--:R-:W-:Y:S01]  /*03e0*/  FFMA R12, R23, R12, R26 ;  /* 0x0000000c170c7223 */ /* 0x008fe2000000001a */
[----:B------:R-:W-:-:S03]  /*03f0*/  IADD3 R22, PT, PT, R22, 0x8, RZ ;  /* 0x0000000816167810 */ /* 0x000fc60007ffe0ff */
[----:B----4-:R-:W-:Y:S01]  /*0400*/  FFMA R29, R29, R4, R12 ;  /* 0x000000041d1d7223 */ /* 0x010fe2000000000c */
[----:B------:R-:W-:-:S03]  /*0410*/  ISETP.NE.AND P1, PT, R22, RZ, PT ;  /* 0x000000ff1600720c */ /* 0x000fc60003f25270 */
[----:B-----5:R-:W-:Y:S01]  /*0420*/  FFMA R8, R28, R8, R29 ;  /* 0x000000081c087223 */ /* 0x020fe2000000001d */
[----:B------:R-:W-:-:S03]  /*0430*/  IADD3 R4, P2, PT, R2, 0x20, RZ ;  /* 0x0000002002047810 */ /* 0x000fc60007f5e0ff */
[----:B------:R-:W-:Y:S01]  /*0440*/  FFMA R6, R5, R6, R8 ;  /* 0x0000000605067223 */ /* 0x000fe20000000008 */
[----:B------:R-:W-:Y:S02]  /*0450*/  IADD3.X R5, PT, PT, RZ, R3, RZ, P2, !PT ;  /* 0x00000003ff057210 */ /* 0x000fe400017fe4ff */
[----:B------:R-:W-:Y:S01]  /*0460*/  LEA R18, R17, R18, 0x3 ;  /* 0x0000001211127211 */ /* 0x000fe200078e18ff */
[----:B------:R-:W-:-:S04]  /*0470*/  FFMA R7, R7, R10, R6 ;  /* 0x0000000a07077223 */ /* 0x000fc80000000006 */
[----:B--2---:R-:W-:-:S04]  /*0480*/  FFMA R14, R14, R13, R7 ;  /* 0x0000000d0e0e7223 */ /* 0x004fc80000000007 */
[----:B------:R-:W-:Y:S01]  /*0490*/  FFMA R24, R9, R24, R14 ;  /* 0x0000001809187223 */ /* 0x000fe2000000000e */
[----:B------:R-:W-:Y:S06]  /*04a0*/  @P1 BRA `(.L_x_2) ;  /* 0xfffffffc005c1947 */ /* 0x000fec000383ffff */
.L_x_1:
[----:B------:R-:W-:Y:S05]  /*04b0*/  @!P0 BRA `(.L_x_0) ;  /* 0x0000000000fc8947 */ /* 0x000fea0003800000 */
[----:B------:R-:W-:Y:S02]  /*04c0*/  ISETP.GE.U32.AND P1, PT, R27, 0x4, PT ;  /* 0x000000041b00780c */ /* 0x000fe40003f26070 */
[----:B------:R-:W-:-:S04]  /*04d0*/  LOP3.LUT R14, R19, 0x3, RZ, 0xc0, !PT ;  /* 0x00000003130e7812 */ /* 0x000fc800078ec0ff */
[----:B------:R-:W-:-:S07]  /*04e0*/  ISETP.NE.AND P0, PT, R14, RZ, PT ;  /* 0x000000ff0e00720c */ /* 0x000fce0003f05270 */
[----:B------:R-:W-:Y:S06]  /*04f0*/  @!P1 BRA `(.L_x_3) ;  /* 0x00000000006c9947 */ /* 0x000fec0003800000 */
[----:B------:R-:W0:Y:S01]  /*0500*/  LDC.64 R4, c[0x0][0x388] ;  /* 0x0000e200ff047b82 */ /* 0x000e220000000a00 */
[----:B------:R-:W1:Y:S01]  /*0510*/  LDCU.64 UR6, c[0x0][0x380] ;  /* 0x00007000ff0677ac */ /* 0x000e620008000a00 */
[----:B------:R-:W-:Y:S01]  /*0520*/  IMAD R7, R21, R17, R0 ;  /* 0x0000001115077224 */ /* 0x000fe200078e0200 */
[CC--:B------:R-:W-:Y:S02]  /*0530*/  IADD3 R3, PT, PT, R20.reuse, R21.reuse, RZ ;  /* 0x0000001514037210 */ /* 0x0c0fe40007ffe0ff */
[----:B------:R-:W-:-:S03]  /*0540*/  IADD3 R8, P1, PT, R20, R21, RZ ;  /* 0x0000001514087210 */ /* 0x000fc60007f3e0ff */
[----:B------:R-:W2:Y:S01]  /*0550*/  LDC.64 R12, c[0x0][0x380] ;  /* 0x0000e000ff0c7b82 */ /* 0x000ea20000000a00 */
[----:B0-----:R-:W-:-:S04]  /*0560*/  IMAD.WIDE R4, R7, 0x4, R4 ;  /* 0x0000000407047825 */ /* 0x001fc800078e0204 */
[----:B------:R-:W-:Y:S02]  /*0570*/  IMAD.WIDE R6, R17, 0x4, R4 ;  /* 0x0000000411067825 */ /* 0x000fe400078e0204 */
[----:B------:R-:W3:Y:S02]  /*0580*/  LDG.E R4, desc[UR4][R4.64] ;  /* 0x0000000404047981 */ /* 0x000ee4000c1e1900 */
[----:B--2---:R-:W-:Y:S01]  /*0590*/  IMAD.WIDE.U32 R12, R3, 0x4, R12 ;  /* 0x00000004030c7825 */ /* 0x004fe200078e000c */
[----:B------:R-:W-:Y:S02]  /*05a0*/  IADD3.X R3, PT, PT, RZ, RZ, RZ, P1, !PT ;  /* 0x000000ffff037210 */ /* 0x000fe40000ffe4ff */
[----:B-1----:R-:W-:-:S03]  /*05b0*/  LEA R2, P1, R8, UR6, 0x2 ;  /* 0x0000000608027c11 */ /* 0x002fc6000f8210ff */
[----:B------:R-:W3:Y:S01]  /*05c0*/  LDG.E R13, desc[UR4][R12.64] ;  /* 0x000000040c0d7981 */ /* 0x000ee2000c1e1900 */
[----:B------:R-:W-:Y:S01]  /*05d0*/  LEA.HI.X R3, R8, UR7, R3, 0x2, P1 ;  /* 0x0000000708037c11 */ /* 0x000fe200088f1403 */
[C---:B------:R-:W-:Y:S02]  /*05e0*/  IMAD.WIDE R8, R17.reuse, 0x4, R6 ;  /* 0x0000000411087825 */ /* 0x040fe400078e0206 */
[----:B------:R-:W2:Y:S04]  /*05f0*/  LDG.E R6, desc[UR4][R6.64] ;  /* 0x0000000406067981 */ /* 0x000ea8000c1e1900 */
[----:B------:R-:W2:Y:S01]  /*0600*/  LDG.E R15, desc[UR4][R2.64+0x4] ;  /* 0x00000404020f7981 */ /* 0x000ea2000c1e1900 */
[----:B------:R-:W-:-:S03]  /*0610*/  IMAD.WIDE R10, R17, 0x4, R8 ;  /* 0x00000004110a7825 */ /* 0x000fc600078e0208 */
[----:B------:R-:W4:Y:S04]  /*0620*/  LDG.E R22, desc[UR4][R8.64] ;  /* 0x0000000408167981 */ /* 0x000f28000c1e1900 */
[----:B------:R-:W4:Y:S04]  /*0630*/  LDG.E R18, desc[UR4][R2.64+0x8] ;  /* 0x0000080402127981 */ /* 0x000f28000c1e1900 */
[----:B------:R-:W5:Y:S04]  /*0640*/  LDG.E R26, desc[UR4][R2.64+0xc] ;  /* 0x00000c04021a7981 */ /* 0x000f68000c1e1900 */
[----:B------:R-:W5:Y:S01]  /*0650*/  LDG.E R10, desc[UR4][R10.64] ;  /* 0x000000040a0a7981 */ /* 0x000f62000c1e1900 */
[----:B------:R-:W-:Y:S01]  /*0660*/  IADD3 R21, PT, PT, R21, 0x4, RZ ;  /* 0x0000000415157810 */ /* 0x000fe20007ffe0ff */
[----:B---3--:R-:W-:-:S04]  /*0670*/  FFMA R24, R13, R4, R24 ;  /* 0x000000040d187223 */ /* 0x008fc80000000018 */
[----:B--2---:R-:W-:-:S04]  /*0680*/  FFMA R15, R15, R6, R24 ;  /* 0x000000060f0f7223 */ /* 0x004fc80000000018 */
[----:B----4-:R-:W-:-:S04]  /*0690*/  FFMA R15, R18, R22, R15 ;  /* 0x00000016120f7223 */ /* 0x010fc8000000000f */
[----:B-----5:R-:W-:-:S07]  /*06a0*/  FFMA R24, R26, R10, R15 ;  /* 0x0000000a1a187223 */ /* 0x020fce000000000f */
.L_x_3:
[----:B------:R-:W-:Y:S05]  /*06b0*/  @!P0 BRA `(.L_x_0) ;  /* 0x00000000007c8947 */ /* 0x000fea0003800000 */
[----:B------:R-:W-:Y:S01]  /*06c0*/  ISETP.NE.AND P1, PT, R14, 0x1, PT ;  /* 0x000000010e00780c */ /* 0x000fe20003f25270 */
[----:B------:R-:W0:Y:S01]  /*06d0*/  LDC.64 R10, c[0x0][0x380] ;  /* 0x0000e000ff0a7b82 */ /* 0x000e220000000a00 */
[----:B------:R-:W-:-:S04]  /*06e0*/  LOP3.LUT R19, R19, 0x1, RZ, 0xc0, !PT ;  /* 0x0000000113137812 */ /* 0x000fc800078ec0ff */
[----:B------:R-:W-:-:S03]  /*06f0*/  ISETP.NE.U32.AND P0, PT, R19, 0x1, PT ;  /* 0x000000011300780c */ /* 0x000fc60003f05070 */
[----:B------:R-:W1:Y:S04]  /*0700*/  LDC.64 R8, c[0x0][0x388] ;  /* 0x0000e200ff087b82 */ /* 0x000e680000000a00 */
[CC--:B------:R-:W-:Y:S02]  /*0710*/  @P1 IADD3 R13, PT, PT, R20.reuse, R21.reuse, RZ ;  /* 0x00000015140d1210 */ /* 0x0c0fe40007ffe0ff */
[----:B------:R-:W-:Y:S02]  /*0720*/  @P1 IADD3 R12, P2, PT, R20, R21, RZ ;  /* 0x00000015140c1210 */ /* 0x000fe40007f5e0ff */
[----:B------:R-:W2:Y:S02]  /*0730*/  @P1 LDC.64 R2, c[0x0][0x380] ;  /* 0x0000e000ff021b82 */ /* 0x000ea40000000a00 */
[----:B------:R-:W-:-:S06]  /*0740*/  @P1 IADD3.X R14, PT, PT, RZ, RZ, RZ, P2, !PT ;  /* 0x000000ffff0e1210 */ /* 0x000fcc00017fe4ff */
[----:B------:R-:W3:Y:S01]  /*0750*/  LDC.64 R4, c[0x0][0x380] ;  /* 0x0000e000ff047b82 */ /* 0x000ee20000000a00 */
[----:B0-----:R-:W-:-:S04]  /*0760*/  @P1 IMAD.WIDE.U32 R10, R13, 0x4, R10 ;  /* 0x000000040d0a1825 */ /* 0x001fc800078e000a */
[C---:B------:R-:W-:Y:S01]  /*0770*/  @P1 IMAD R13, R21.reuse, R17, R0 ;  /* 0x00000011150d1224 */ /* 0x040fe200078e0200 */
[----:B------:R-:W-:Y:S01]  /*0780*/  @P1 IADD3 R21, PT, PT, R21, 0x2, RZ ;  /* 0x0000000215151810 */ /* 0x000fe20007ffe0ff */
[----:B------:R-:W4:Y:S01]  /*0790*/  @P1 LDG.E R11, desc[UR4][R10.64] ;  /* 0x000000040a0b1981 */ /* 0x000f22000c1e1900 */
[----:B------:R-:W0:Y:S01]  /*07a0*/  LDC.64 R6, c[0x0][0x388] ;  /* 0x0000e200ff067b82 */ /* 0x000e220000000a00 */
[----:B-1----:R-:W-:Y:S01]  /*07b0*/  @P1 IMAD.WIDE R8, R13, 0x4, R8 ;  /* 0x000000040d081825 */ /* 0x002fe200078e0208 */
[----:B------:R-:W-:Y:S02]  /*07c0*/  @!P0 IADD3 R15, PT, PT, R20, R21, RZ ;  /* 0x00000015140f8210 */ /* 0x000fe40007ffe0ff */
[----:B--2---:R-:W-:Y:S01]  /*07d0*/  @P1 LEA R2, P2, R12, R2, 0x2 ;  /* 0x000000020c021211 */ /* 0x004fe200078410ff */
[----:B------:R-:W-:-:S03]  /*07e0*/  @!P0 IMAD R21, R21, R17, R0 ;  /* 0x0000001115158224 */ /* 0x000fc600078e0200 */
[----:B------:R-:W-:Y:S01]  /*07f0*/  @P1 LEA.HI.X R3, R12, R3, R14, 0x2, P2 ;  /* 0x000000030c031211 */ /* 0x000fe200010f140e */
[----:B------:R-:W-:Y:S01]  /*0800*/  @P1 IMAD.WIDE R12, R17, 0x4, R8 ;  /* 0x00000004110c1825 */ /* 0x000fe200078e0208 */
[----:B------:R-:W4:Y:S03]  /*0810*/  @P1 LDG.E R14, desc[UR4][R8.64] ;  /* 0x00000004080e1981 */ /* 0x000f26000c1e1900 */
[----:B---3--:R-:W-:Y:S01]  /*0820*/  @!P0 IMAD.WIDE.U32 R4, R15, 0x4, R4 ;  /* 0x000000040f048825 */ /* 0x008fe200078e0004 */
[----:B------:R-:W2:Y:S04]  /*0830*/  @P1 LDG.E R2, desc[UR4][R2.64+0x4] ;  /* 0x0000040402021981 */ /* 0x000ea8000c1e1900 */
[----:B------:R-:W2:Y:S01]  /*0840*/  @P1 LDG.E R12, desc[UR4][R12.64] ;  /* 0x000000040c0c1981 */ /* 0x000ea2000c1e1900 */
[----:B0-----:R-:W-:-:S03]  /*0850*/  @!P0 IMAD.WIDE R6, R21, 0x4, R6 ;  /* 0x0000000415068825 */ /* 0x001fc600078e0206 */
[----:B------:R-:W3:Y:S04]  /*0860*/  @!P0 LDG.E R5, desc[UR4][R4.64] ;  /* 0x0000000404058981 */ /* 0x000ee8000c1e1900 */
[----:B------:R-:W3:Y:S01]  /*0870*/  @!P0 LDG.E R6, desc[UR4][R6.64] ;  /* 0x0000000406068981 */ /* 0x000ee2000c1e1900 */
[----:B----4-:R-:W-:-:S04]  /*0880*/  @P1 FFMA R11, R11, R14, R24 ;  /* 0x0000000e0b0b1223 */ /* 0x010fc80000000018 */
[----:B--2---:R-:W-:-:S04]  /*0890*/  @P1 FFMA R24, R2, R12, R11 ;  /* 0x0000000c02181223 */ /* 0x004fc8000000000b */
[----:B---3--:R-:W-:-:S07]  /*08a0*/  @!P0 FFMA R24, R5, R6, R24 ;  /* 0x0000000605188223 */ /* 0x008fce0000000018 */
.L_x_0:
[----:B------:R-:W0:Y:S01]  /*08b0*/  LDC.64 R2, c[0x0][0x390] ;  /* 0x0000e400ff027b82 */ /* 0x000e220000000a00 */
[----:B------:R-:W-:Y:S01]  /*08c0*/  IMAD R17, R16, R17, R0 ;  /* 0x0000001110117224 */ /* 0x000fe200078e0200 */
[----:B------:R-:W1:Y:S01]  /*08d0*/  LDCU UR6, c[0x0][0x3a8] ;  /* 0x00007500ff0677ac */ /* 0x000e620008000800 */
[----:B------:R-:W2:Y:S02]  /*08e0*/  LDCU UR7, c[0x0][0x3a4] ;  /* 0x00007480ff0777ac */ /* 0x000ea40008000800 */
[----:B0-----:R-:W-:-:S05]  /*08f0*/  IMAD.WIDE R2, R17, 0x4, R2 ;  /* 0x0000000411027825 */ /* 0x001fca00078e0202 */
[----:B------:R-:W1:Y:S02]  /*0900*/  LDG.E R0, desc[UR4][R2.64] ;  /* 0x0000000402007981 */ /* 0x000e64000c1e1900 */
[----:B-1----:R-:W-:-:S04]  /*0910*/  FMUL R5, R0, UR6 ;  /* 0x0000000600057c20 */ /* 0x002fc80008400000 */
[----:B--2---:R-:W-:-:S05]  /*0920*/  FFMA R5, R24, UR7, R5 ;  /* 0x0000000718057c23 */ /* 0x004fca0008000005 */
[----:B------:R-:W-:Y:S01]  /*0930*/  STG.E desc[UR4][R2.64], R5 ;  /* 0x0000000502007986 */ /* 0x000fe2000c101904 */
[----:B------:R-:W-:Y:S05]  /*0940*/  EXIT ;  /* 0x000000000000794d */ /* 0x000fea0003800000 */
.L_x_4:
[----:B------:R-:W-:-:S00]  /*0950*/  BRA `(.L_x_4) ;  /* 0xfffffffc00fc7947 */ /* 0x000fc0000383ffff */
[----:B------:R-:W-:-:S00]  /*0960*/  NOP ;  /* 0x0000000000007918 */ /* 0x000fc00000000000 */
        /* <DEDUP_REMOVED lines=9> */
.L_x_5:


//--------------------- .nv.shared.reserved.0     --------------------------
	.section	.nv.shared.reserved.0,"aw",@nobits
	.weak		__nv_reservedSMEM_offset_0_alias
	.size		__nv_reservedSMEM_offset_0_alias, 0, 64
	.other		__nv_reservedSMEM_offset_0_alias,@"STO_CUDA_RESERVED_SHARED STV_DEFAULT"
__nv_reservedSMEM_offset_0_alias:
	.zero		0
	.zero		64


//--------------------- .nv.constant0._Z9matrixMulPfS_S_iiiff --------------------------
	.section	.nv.constant0._Z9matrixMulPfS_S_iiiff,"a",@progbits
	.sectionflags	@""
	.align	4
.nv.constant0._Z9matrixMulPfS_S_iiiff:
	.zero		940


//--------------------- SYMBOLS --------------------------

	.type		.nv.reservedSmem.offset0,@object
	.size		.nv.reservedSmem.offset0,0x4
